	.headerflags	@"EF_CUDA_TEXMODE_UNIFIED EF_CUDA_64BIT_ADDRESS EF_CUDA_ACCELERATORS EF_CUDA_SM90 EF_CUDA_VIRTUAL_SM(EF_CUDA_SM90)"
	.elftype	@"ET_EXEC"


//--------------------- .nv.info                  --------------------------
	.section	.nv.info,"",@"SHT_CUDA_INFO"
	.align	4


	//----- nvinfo : EIATTR_REGCOUNT
	.align		4
        /*0000*/ 	.byte	0x04, 0x2f
        /*0002*/ 	.short	(.L_1 - .L_0)
	.align		4
.L_0:
        /*0004*/ 	.word	index@(triton_poi_fused_clone_view_0)
        /*0008*/ 	.word	0x0000001e


	//----- nvinfo : EIATTR_MIN_STACK_SIZE
	.align		4
.L_1:
        /*000c*/ 	.byte	0x04, 0x12
        /*000e*/ 	.short	(.L_3 - .L_2)
	.align		4
.L_2:
        /*0010*/ 	.word	index@(triton_poi_fused_clone_view_0)
        /*0014*/ 	.word	0x00000000


	//----- nvinfo : EIATTR_FRAME_SIZE
	.align		4
.L_3:
        /*0018*/ 	.byte	0x04, 0x11
        /*001a*/ 	.short	(.L_5 - .L_4)
	.align		4
.L_4:
        /*001c*/ 	.word	index@(triton_poi_fused_clone_view_0)
        /*0020*/ 	.word	0x00000000


	//----- nvinfo : EIATTR_MIN_STACK_SIZE
	.align		4
.L_5:
        /*0024*/ 	.byte	0x04, 0x12
        /*0026*/ 	.short	(.L_7 - .L_6)
	.align		4
.L_6:
        /*0028*/ 	.word	index@(triton_poi_fused_clone_view_0)
        /*002c*/ 	.word	0x00000000
.L_7:


//--------------------- .nv.info.triton_poi_fused_clone_view_0 --------------------------
	.section	.nv.info.triton_poi_fused_clone_view_0,"",@"SHT_CUDA_INFO"
	.sectionflags	@""
	.align	4


	//----- nvinfo : EIATTR_CUDA_API_VERSION
	.align		4
        /*0000*/ 	.byte	0x04, 0x37
        /*0002*/ 	.short	(.L_9 - .L_8)
.L_8:
        /*0004*/ 	.word	0x0000007c


	//----- nvinfo : EIATTR_KPARAM_INFO
	.align		4
.L_9:
        /*0008*/ 	.byte	0x04, 0x17
        /*000a*/ 	.short	(.L_11 - .L_10)
.L_10:
        /*000c*/ 	.word	0x00000000
        /*0010*/ 	.short	0x0004
        /*0012*/ 	.short	0x001c
        /*0014*/ 	.byte	0x00, 0xf0, 0x11, 0x00


	//----- nvinfo : EIATTR_KPARAM_INFO
	.align		4
.L_11:
        /*0018*/ 	.byte	0x04, 0x17
        /*001a*/ 	.short	(.L_13 - .L_12)
.L_12:
        /*001c*/ 	.word	0x00000000
        /*0020*/ 	.short	0x0003
        /*0022*/ 	.short	0x0018
        /*0024*/ 	.byte	0x00, 0xf0, 0x11, 0x00


	//----- nvinfo : EIATTR_KPARAM_INFO
	.align		4
.L_13:
        /*0028*/ 	.byte	0x04, 0x17
        /*002a*/ 	.short	(.L_15 - .L_14)
.L_14:
        /*002c*/ 	.word	0x00000000
        /*0030*/ 	.short	0x0002
        /*0032*/ 	.short	0x0010
        /*0034*/ 	.byte	0x00, 0xf4, 0x21, 0x00


	//----- nvinfo : EIATTR_KPARAM_INFO
	.align		4
.L_15:
        /*0038*/ 	.byte	0x04, 0x17
        /*003a*/ 	.short	(.L_17 - .L_16)
.L_16:
        /*003c*/ 	.word	0x00000000
        /*0040*/ 	.short	0x0001
        /*0042*/ 	.short	0x0008
        /*0044*/ 	.byte	0x00, 0xf4, 0x21, 0x00


	//----- nvinfo : EIATTR_KPARAM_INFO
	.align		4
.L_17:
        /*0048*/ 	.byte	0x04, 0x17
        /*004a*/ 	.short	(.L_19 - .L_18)
.L_18:
        /*004c*/ 	.word	0x00000000
        /*0050*/ 	.short	0x0000
        /*0052*/ 	.short	0x0000
        /*0054*/ 	.byte	0x00, 0xf4, 0x21, 0x00


	//----- nvinfo : EIATTR_SPARSE_MMA_MASK
	.align		4
.L_19:
        /*0058*/ 	.byte	0x03, 0x50
        /*005a*/ 	.short	0x0000


	//----- nvinfo : EIATTR_MAXREG_COUNT
	.align		4
        /*005c*/ 	.byte	0x03, 0x1b
        /*005e*/ 	.short	0x00ff


	//----- nvinfo : EIATTR_EXIT_INSTR_OFFSETS
	.align		4
        /*0060*/ 	.byte	0x04, 0x1c
        /*0062*/ 	.short	(.L_21 - .L_20)


	//   ....[0]....
.L_20:
        /*0064*/ 	.word	0x000005e0


	//   ....[1]....
        /*0068*/ 	.word	0x00000670


	//----- nvinfo : EIATTR_REQNTID
	.align		4
.L_21:
        /*006c*/ 	.byte	0x04, 0x10
        /*006e*/ 	.short	(.L_23 - .L_22)
.L_22:
        /*0070*/ 	.word	0x00000080
        /*0074*/ 	.word	0x00000001
        /*0078*/ 	.word	0x00000001


	//----- nvinfo : EIATTR_CBANK_PARAM_SIZE
	.align		4
.L_23:
        /*007c*/ 	.byte	0x03, 0x19
        /*007e*/ 	.short	0x0020


	//----- nvinfo : EIATTR_PARAM_CBANK
	.align		4
        /*0080*/ 	.byte	0x04, 0x0a
        /*0082*/ 	.short	(.L_25 - .L_24)
	.align		4
.L_24:
        /*0084*/ 	.word	index@(.nv.constant0.triton_poi_fused_clone_view_0)
        /*0088*/ 	.short	0x0210
        /*008a*/ 	.short	0x0020


	//----- nvinfo : EIATTR_SW_WAR
	.align		4
.L_25:
        /*008c*/ 	.byte	0x04, 0x36
        /*008e*/ 	.short	(.L_27 - .L_26)
.L_26:
        /*0090*/ 	.word	0x00000008
.L_27:


//--------------------- .nv.callgraph             --------------------------
	.section	.nv.callgraph,"",@"SHT_CUDA_CALLGRAPH"
	.align	4
	.sectionentsize	8
	.align		4
        /*0000*/ 	.word	0x00000000
	.align		4
        /*0004*/ 	.word	0xffffffff
	.align		4
        /*0008*/ 	.word	0x00000000
	.align		4
        /*000c*/ 	.word	0xfffffffe
	.align		4
        /*0010*/ 	.word	0x00000000
	.align		4
        /*0014*/ 	.word	0xfffffffd
	.align		4
        /*0018*/ 	.word	0x00000000
	.align		4
        /*001c*/ 	.word	0xfffffffc


//--------------------- .text.triton_poi_fused_clone_view_0 --------------------------
	.section	.text.triton_poi_fused_clone_view_0,"ax",@progbits
	.sectionflags	@"SHF_BARRIERS=1"
	.align	128
        .global         triton_poi_fused_clone_view_0
        .type           triton_poi_fused_clone_view_0,@function
        .size           triton_poi_fused_clone_view_0,(.L_x_1 - triton_poi_fused_clone_view_0)
        .other          triton_poi_fused_clone_view_0,@"STO_CUDA_ENTRY STV_DEFAULT"
triton_poi_fused_clone_view_0:
.text.triton_poi_fused_clone_view_0:
[----:B------:R-:W0:Y:S02]  /*0000*/  LDC R1, c[0x0][0x28] ;  /* 0x00000a00ff017b82 */ /* 0x000e240000000800 */
[----:B------:R-:W1:Y:S01]  /*0010*/  S2R R2, SR_CTAID.Y ;  /* 0x0000000000027919 */ /* 0x000e620000002600 */
[----:B------:R-:W2:Y:S01]  /*0020*/  LDC.64 R14, c[0x0][0x218] ;  /* 0x00008600ff0e7b82 */ /* 0x000ea20000000a00 */
[----:B------:R-:W-:Y:S01]  /*0030*/  ULDC.64 UR6, c[0x0][0x208] ;  /* 0x0000820000067ab9 */ /* 0x000fe20000000a00 */
[----:B------:R-:W3:Y:S01]  /*0040*/  S2R R0, SR_TID.X ;  /* 0x0000000000007919 */ /* 0x000ee20000002100 */
[----:B------:R-:W4:Y:S05]  /*0050*/  S2R R7, SR_CTAID.X ;  /* 0x0000000000077919 */ /* 0x000f2a0000002500 */
[----:B------:R-:W5:Y:S01]  /*0060*/  LDC.64 R8, c[0x0][0x220] ;  /* 0x00008800ff087b82 */ /* 0x000f620000000a00 */
[----:B-1----:R-:W-:Y:S01]  /*0070*/  IMAD.SHL.U32 R13, R2, 0x40, RZ ;  /* 0x00000040020d7824 */ /* 0x002fe200078e00ff */
[----:B------:R-:W-:Y:S01]  /*0080*/  SHF.R.S32.HI R4, RZ, 0x19, R2 ;  /* 0x00000019ff047819 */ /* 0x000fe20000011402 */
[----:B---3--:R-:W-:-:S03]  /*0090*/  IMAD.SHL.U32 R2, R0, 0x4, RZ ;  /* 0x0000000400027824 */ /* 0x008fc600078e00ff */
[----:B------:R-:W-:Y:S02]  /*00a0*/  SGXT R4, R4, 0x1 ;  /* 0x000000010404781a */ /* 0x000fe40000000200 */
[----:B------:R-:W-:Y:S02]  /*00b0*/  SHF.R.U32.HI R12, RZ, 0x4, R0 ;  /* 0x00000004ff0c7819 */ /* 0x000fe40000011600 */
[----:B------:R-:W-:Y:S02]  /*00c0*/  LOP3.LUT R3, R13, 0x3c, R2, 0xf8, !PT ;  /* 0x0000003c0d037812 */ /* 0x000fe400078ef802 */
[----:B------:R-:W-:Y:S02]  /*00d0*/  SGXT.U32 R12, R12, 0x3 ;  /* 0x000000030c0c781a */ /* 0x000fe40000000000 */
[----:B------:R-:W-:-:S04]  /*00e0*/  LEA.HI R4, R4, R3, RZ, 0xc ;  /* 0x0000000304047211 */ /* 0x000fc800078f60ff */
[----:B------:R-:W-:Y:S02]  /*00f0*/  LOP3.LUT R6, R4, 0xfffff000, RZ, 0xc0, !PT ;  /* 0xfffff00004067812 */ /* 0x000fe400078ec0ff */
[----:B------:R-:W-:-:S03]  /*0100*/  SHF.R.S32.HI R4, RZ, 0xc, R4 ;  /* 0x0000000cff047819 */ /* 0x000fc60000011404 */
[----:B------:R-:W-:Y:S02]  /*0110*/  IMAD.IADD R5, R3, 0x1, -R6 ;  /* 0x0000000103057824 */ /* 0x000fe400078e0a06 */
[----:B----4-:R-:W-:Y:S02]  /*0120*/  IMAD.SHL.U32 R3, R7, 0x10, RZ ;  /* 0x0000001007037824 */ /* 0x010fe400078e00ff */
[----:B------:R-:W-:Y:S01]  /*0130*/  IMAD R6, R4, 0xc000, R5 ;  /* 0x0000c00004067824 */ /* 0x000fe200078e0205 */
[----:B------:R-:W-:Y:S02]  /*0140*/  CS2R R18, SRZ ;  /* 0x0000000000127805 */ /* 0x000fe4000001ff00 */
[----:B------:R-:W-:Y:S02]  /*0150*/  CS2R R4, SRZ ;  /* 0x0000000000047805 */ /* 0x000fe4000001ff00 */
[----:B------:R-:W-:Y:S02]  /*0160*/  LOP3.LUT R21, R3, R12, RZ, 0xfc, !PT ;  /* 0x0000000c03157212 */ /* 0x000fe400078efcff */
[----:B------:R-:W-:-:S02]  /*0170*/  LOP3.LUT R10, R3, 0x8, R12, 0xfe, !PT ;  /* 0x00000008030a7812 */ /* 0x000fc400078efe0c */
[C---:B------:R-:W-:Y:S01]  /*0180*/  ISETP.GE.AND P0, PT, R21.reuse, 0xc, PT ;  /* 0x0000000c1500780c */ /* 0x040fe20003f06270 */
[--C-:B------:R-:W-:Y:S01]  /*0190*/  IMAD R17, R21, 0x1000, R6.reuse ;  /* 0x0000100015117824 */ /* 0x100fe200078e0206 */
[C---:B------:R-:W-:Y:S01]  /*01a0*/  ISETP.GE.AND P1, PT, R10.reuse, 0xc, PT ;  /* 0x0000000c0a00780c */ /* 0x040fe20003f26270 */
[----:B------:R-:W-:Y:S01]  /*01b0*/  IMAD R11, R10, 0x1000, R6 ;  /* 0x000010000a0b7824 */ /* 0x000fe200078e0206 */
[----:B------:R-:W-:Y:S01]  /*01c0*/  CS2R R6, SRZ ;  /* 0x0000000000067805 */ /* 0x000fe2000001ff00 */
[----:B--2---:R-:W-:-:S04]  /*01d0*/  IMAD.WIDE R16, R17, 0x4, R14 ;  /* 0x0000000411107825 */ /* 0x004fc800078e020e */
[----:B------:R-:W-:Y:S01]  /*01e0*/  IMAD.WIDE R14, R11, 0x4, R14 ;  /* 0x000000040b0e7825 */ /* 0x000fe200078e020e */
[----:B------:R-:W-:-:S03]  /*01f0*/  CS2R R10, SRZ ;  /* 0x00000000000a7805 */ /* 0x000fc6000001ff00 */
[----:B-----5:R-:W-:Y:S01]  /*0200*/  IMAD.WIDE R20, R21, 0x4, R8 ;  /* 0x0000000415147825 */ /* 0x020fe200078e0208 */
[----:B------:R-:W-:Y:S01]  /*0210*/  CS2R R8, SRZ ;  /* 0x0000000000087805 */ /* 0x000fe2000001ff00 */
[----:B------:R1:W2:Y:S04]  /*0220*/  @!P0 LDG.E.EL.128 R4, desc[UR6][R16.64] ;  /* 0x0000000610048981 */ /* 0x0002a8000c2e1d00 */
[----:B------:R-:W3:Y:S04]  /*0230*/  @!P1 LDG.E.EL R18, desc[UR6][R20.64+0x20] ;  /* 0x0000200614129981 */ /* 0x000ee8000c2e1900 */
[----:B------:R4:W3:Y:S04]  /*0240*/  @!P1 LDG.E.EL.128 R8, desc[UR6][R14.64] ;  /* 0x000000060e089981 */ /* 0x0008e8000c2e1d00 */
[----:B------:R3:W2:Y:S01]  /*0250*/  @!P0 LDG.E.EL R19, desc[UR6][R20.64] ;  /* 0x0000000614138981 */ /* 0x0006a2000c2e1900 */
[----:B------:R-:W5:Y:S01]  /*0260*/  S2UR UR5, SR_CgaCtaId ;  /* 0x00000000000579c3 */ /* 0x000f620000008800 */
[----:B-1----:R-:W-:Y:S01]  /*0270*/  IMAD.SHL.U32 R16, R0, 0x40, RZ ;  /* 0x0000004000107824 */ /* 0x002fe200078e00ff */
[----:B------:R-:W-:-:S04]  /*0280*/  UMOV UR4, 0x400 ;  /* 0x0000040000047882 */ /* 0x000fc80000000000 */
[----:B------:R-:W-:-:S04]  /*0290*/  LOP3.LUT R17, R16, 0x3c0, RZ, 0xc0, !PT ;  /* 0x000003c010117812 */ /* 0x000fc800078ec0ff */
[C---:B------:R-:W-:Y:S02]  /*02a0*/  LOP3.LUT R22, R17.reuse, R12, RZ, 0xfc, !PT ;  /* 0x0000000c11167212 */ /* 0x040fe400078efcff */
[C---:B------:R-:W-:Y:S02]  /*02b0*/  LOP3.LUT R23, R17.reuse, 0x10, RZ, 0xfc, !PT ;  /* 0x0000001011177812 */ /* 0x040fe400078efcff */
[C---:B------:R-:W-:Y:S02]  /*02c0*/  LOP3.LUT R25, R17.reuse, 0x20, RZ, 0xfc, !PT ;  /* 0x0000002011197812 */ /* 0x040fe400078efcff */
[C---:B------:R-:W-:Y:S02]  /*02d0*/  LOP3.LUT R27, R17.reuse, 0x30, RZ, 0xfc, !PT ;  /* 0x00000030111b7812 */ /* 0x040fe400078efcff */
[-C--:B------:R-:W-:Y:S02]  /*02e0*/  LEA.HI R16, R17, R22.reuse, RZ, 0x1c ;  /* 0x0000001611107211 */ /* 0x080fe400078fe0ff */
[-C--:B------:R-:W-:Y:S01]  /*02f0*/  LEA.HI R17, R23, R22.reuse, RZ, 0x1c ;  /* 0x0000001617117211 */ /* 0x080fe200078fe0ff */
[----:B-----5:R-:W-:Y:S01]  /*0300*/  UPRMT UR4, UR5, 0x654, UR4 ;  /* 0x0000065405047896 */ /* 0x020fe20008000004 */
[----:B------:R-:W-:-:S02]  /*0310*/  LEA.HI R12, R25, R22, RZ, 0x1c ;  /* 0x00000016190c7211 */ /* 0x000fc400078fe0ff */
[----:B----4-:R-:W-:-:S03]  /*0320*/  LEA.HI R14, R27, R22, RZ, 0x1c ;  /* 0x000000161b0e7211 */ /* 0x010fc600078fe0ff */
[----:B------:R-:W-:Y:S02]  /*0330*/  LEA R12, R12, UR4, 0x2 ;  /* 0x000000040c0c7c11 */ /* 0x000fe4000f8e10ff */
[----:B------:R-:W-:Y:S02]  /*0340*/  LEA R14, R14, UR4, 0x2 ;  /* 0x000000040e0e7c11 */ /* 0x000fe4000f8e10ff */
[----:B------:R-:W-:-:S04]  /*0350*/  SHF.R.U32.HI R0, RZ, 0x2, R0 ;  /* 0x00000002ff007819 */ /* 0x000fc80000011600 */
[----:B------:R-:W-:-:S04]  /*0360*/  SGXT.U32 R0, R0, 0x5 ;  /* 0x000000050000781a */ /* 0x000fc80000000000 */
[----:B------:R-:W-:Y:S01]  /*0370*/  LOP3.LUT R0, R13, R0, RZ, 0xfc, !PT ;  /* 0x000000000d007212 */ /* 0x000fe200078efcff */
[----:B------:R-:W-:Y:S01]  /*0380*/  BAR.SYNC.DEFER_BLOCKING 0x0 ;  /* 0x0000000000007b1d */ /* 0x000fe20000010000 */
[C---:B---3--:R-:W-:Y:S01]  /*0390*/  FADD R20, R18.reuse, R8 ;  /* 0x0000000812147221 */ /* 0x048fe20000000000 */
[C---:B------:R-:W-:Y:S01]  /*03a0*/  FADD R21, R18.reuse, R9 ;  /* 0x0000000912157221 */ /* 0x040fe20000000000 */
[C---:B------:R-:W-:Y:S01]  /*03b0*/  FADD R22, R18.reuse, R10 ;  /* 0x0000000a12167221 */ /* 0x040fe20000000000 */
[----:B------:R-:W-:Y:S01]  /*03c0*/  FADD R18, R18, R11 ;  /* 0x0000000b12127221 */ /* 0x000fe20000000000 */
[C---:B--2---:R-:W-:Y:S01]  /*03d0*/  FADD R4, R19.reuse, R4 ;  /* 0x0000000413047221 */ /* 0x044fe20000000000 */
[----:B------:R-:W-:Y:S01]  /*03e0*/  LEA R11, R16, UR4, 0x2 ;  /* 0x00000004100b7c11 */ /* 0x000fe2000f8e10ff */
[----:B------:R-:W-:Y:S01]  /*03f0*/  FADD R5, R19, R5 ;  /* 0x0000000513057221 */ /* 0x000fe20000000000 */
[----:B------:R-:W-:Y:S01]  /*0400*/  LEA R16, R17, UR4, 0x2 ;  /* 0x0000000411107c11 */ /* 0x000fe2000f8e10ff */
[C---:B------:R-:W-:Y:S01]  /*0410*/  FADD R15, R19.reuse, R6 ;  /* 0x00000006130f7221 */ /* 0x040fe20000000000 */
[----:B------:R-:W-:Y:S01]  /*0420*/  FADD R19, R19, R7 ;  /* 0x0000000713137221 */ /* 0x000fe20000000000 */
[----:B------:R-:W-:Y:S01]  /*0430*/  STS [R11], R4 ;  /* 0x000000040b007388 */ /* 0x000fe20000000800 */
[----:B------:R-:W1:Y:S03]  /*0440*/  LDC.64 R8, c[0x0][0x210] ;  /* 0x00008400ff087b82 */ /* 0x000e660000000a00 */
[----:B------:R-:W-:Y:S04]  /*0450*/  STS [R16+0x40], R5 ;  /* 0x0000400510007388 */ /* 0x000fe80000000800 */
[----:B------:R-:W-:Y:S04]  /*0460*/  STS [R12+0x80], R15 ;  /* 0x0000800f0c007388 */ /* 0x000fe80000000800 */
[----:B------:R-:W-:Y:S04]  /*0470*/  STS [R14+0xc0], R19 ;  /* 0x0000c0130e007388 */ /* 0x000fe80000000800 */
[----:B------:R2:W-:Y:S04]  /*0480*/  STS [R11+0x20], R20 ;  /* 0x000020140b007388 */ /* 0x0005e80000000800 */
[----:B------:R-:W-:Y:S04]  /*0490*/  STS [R16+0x60], R21 ;  /* 0x0000601510007388 */ /* 0x000fe80000000800 */
[----:B------:R-:W-:Y:S04]  /*04a0*/  STS [R12+0xa0], R22 ;  /* 0x0000a0160c007388 */ /* 0x000fe80000000800 */
[----:B------:R-:W-:Y:S01]  /*04b0*/  STS [R14+0xe0], R18 ;  /* 0x0000e0120e007388 */ /* 0x000fe20000000800 */
[----:B------:R-:W-:-:S02]  /*04c0*/  SHF.R.U32.HI R7, RZ, 0x4, R2 ;  /* 0x00000004ff077819 */ /* 0x000fc40000011602 */
[----:B------:R-:W-:Y:S02]  /*04d0*/  LOP3.LUT R10, R2, 0x1fc, RZ, 0xc0, !PT ;  /* 0x000001fc020a7812 */ /* 0x000fe400078ec0ff */
[----:B------:R-:W-:-:S05]  /*04e0*/  SGXT.U32 R7, R7, 0x5 ;  /* 0x000000050707781a */ /* 0x000fca0000000000 */
[----:B------:R-:W-:-:S05]  /*04f0*/  IMAD.IADD R7, R10, 0x1, R7 ;  /* 0x000000010a077824 */ /* 0x000fca00078e0207 */
[----:B------:R-:W-:Y:S01]  /*0500*/  LEA R17, R7, UR4, 0x2 ;  /* 0x0000000407117c11 */ /* 0x000fe2000f8e10ff */
[----:B------:R-:W-:Y:S01]  /*0510*/  BAR.SYNC.DEFER_BLOCKING 0x0 ;  /* 0x0000000000007b1d */ /* 0x000fe20000010000 */
[----:B--2---:R-:W-:-:S05]  /*0520*/  LOP3.LUT R11, R3, 0xc, R2, 0xf8, !PT ;  /* 0x0000000c030b7812 */ /* 0x004fca00078ef802 */
[----:B------:R-:W-:Y:S04]  /*0530*/  LDS R4, [R17] ;  /* 0x0000000011047984 */ /* 0x000fe80000000800 */
[----:B------:R-:W-:Y:S04]  /*0540*/  LDS R5, [R17+0x4] ;  /* 0x0000040011057984 */ /* 0x000fe80000000800 */
[----:B------:R-:W-:Y:S04]  /*0550*/  LDS R6, [R17+0x8] ;  /* 0x0000080011067984 */ /* 0x000fe80000000800 */
[----:B------:R-:W2:Y:S01]  /*0560*/  LDS R7, [R17+0xc] ;  /* 0x00000c0011077984 */ /* 0x000ea20000000800 */
[----:B------:R-:W-:Y:S01]  /*0570*/  ISETP.GE.AND P0, PT, R11, 0xc, PT ;  /* 0x0000000c0b00780c */ /* 0x000fe20003f06270 */
[----:B------:R-:W-:Y:S01]  /*0580*/  IMAD R3, R0, 0xc, R11 ;  /* 0x0000000c00037824 */ /* 0x000fe200078e020b */
[----:B------:R-:W-:-:S03]  /*0590*/  LOP3.LUT R13, R10, 0x200, RZ, 0xfc, !PT ;  /* 0x000002000a0d7812 */ /* 0x000fc600078efcff */
[----:B-1----:R-:W-:Y:S01]  /*05a0*/  IMAD.WIDE R2, R3, 0x4, R8 ;  /* 0x0000000403027825 */ /* 0x002fe200078e0208 */
[----:B------:R-:W-:-:S04]  /*05b0*/  LEA.HI R13, R13, R10, RZ, 0x1c ;  /* 0x0000000a0d0d7211 */ /* 0x000fc800078fe0ff */
[----:B------:R-:W-:-:S03]  /*05c0*/  LEA R13, R13, UR4, 0x2 ;  /* 0x000000040d0d7c11 */ /* 0x000fc6000f8e10ff */
[----:B--2---:R1:W-:Y:S01]  /*05d0*/  @!P0 STG.E.128 desc[UR6][R2.64], R4 ;  /* 0x0000000402008986 */ /* 0x0043e2000c101d06 */
[----:B------:R-:W-:Y:S05]  /*05e0*/  @P0 EXIT ;  /* 0x000000000000094d */ /* 0x000fea0003800000 */
[----:B-1----:R-:W-:Y:S01]  /*05f0*/  LDS R4, [R13+0x800] ;  /* 0x000800000d047984 */ /* 0x002fe20000000800 */
[----:B------:R-:W-:-:S03]  /*0600*/  LOP3.LUT R0, R0, 0x20, RZ, 0xfc, !PT ;  /* 0x0000002000007812 */ /* 0x000fc600078efcff */
[----:B------:R-:W-:Y:S02]  /*0610*/  LDS R5, [R13+0x804] ;  /* 0x000804000d057984 */ /* 0x000fe40000000800 */
[----:B------:R-:W-:Y:S02]  /*0620*/  IMAD R11, R0, 0xc, R11 ;  /* 0x0000000c000b7824 */ /* 0x000fe400078e020b */
[----:B------:R-:W-:Y:S02]  /*0630*/  LDS R6, [R13+0x808] ;  /* 0x000808000d067984 */ /* 0x000fe40000000800 */
[----:B------:R-:W-:Y:S02]  /*0640*/  IMAD.WIDE R8, R11, 0x4, R8 ;  /* 0x000000040b087825 */ /* 0x000fe400078e0208 */
[----:B------:R-:W0:Y:S04]  /*0650*/  LDS R7, [R13+0x80c] ;  /* 0x00080c000d077984 */ /* 0x000e280000000800 */
[----:B0-----:R-:W-:Y:S01]  /*0660*/  STG.E.128 desc[UR6][R8.64], R4 ;  /* 0x0000000408007986 */ /* 0x001fe2000c101d06 */
[----:B------:R-:W-:Y:S05]  /*0670*/  EXIT ;  /* 0x000000000000794d */ /* 0x000fea0003800000 */
.L_x_0:
[----:B------:R-:W-:-:S00]  /*0680*/  BRA `(.L_x_0) ;  /* 0xfffffffc00fc7947 */ /* 0x000fc0000383ffff */
[----:B------:R-:W-:-:S00]  /*0690*/  NOP ;  /* 0x0000000000007918 */ /* 0x000fc00000000000 */
        /* <DEDUP_REMOVED lines=14> */
.L_x_1:


//--------------------- .nv.shared.triton_poi_fused_clone_view_0 --------------------------
	.section	.nv.shared.triton_poi_fused_clone_view_0,"aw",@nobits
	.sectionflags	@""
	.align	16
	.zero		1024


//--------------------- .nv.constant0.triton_poi_fused_clone_view_0 --------------------------
	.section	.nv.constant0.triton_poi_fused_clone_view_0,"a",@progbits
	.sectionflags	@""
	.align	4
.nv.constant0.triton_poi_fused_clone_view_0:
	.zero		560
